//
// Generated by NVIDIA NVVM Compiler
//
// Compiler Build ID: CL-36424714
// Cuda compilation tools, release 13.0, V13.0.88
// Based on NVVM 20.0.0
//

.version 9.0
.target sm_100
.address_size 64

	// .globl	_Z5mc_piPfS_Pi
.global .align 4 .b8 precalc_xorwow_matrix[102400];
.global .align 4 .b8 precalc_xorwow_offset_matrix[102400];
.global .align 4 .b8 mrg32k3aM1[2304];
.global .align 4 .b8 mrg32k3aM2[2304];
.global .align 4 .b8 mrg32k3aM1SubSeq[2016];
.global .align 4 .b8 mrg32k3aM2SubSeq[2016];
.global .align 4 .b8 mrg32k3aM1Seq[2304];
.global .align 4 .b8 mrg32k3aM2Seq[2304];
.const .align 8 .b8 __cr_lgamma_table[72];

.visible .entry _Z5mc_piPfS_Pi(
	.param .u64 .ptr .align 1 _Z5mc_piPfS_Pi_param_0,
	.param .u64 .ptr .align 1 _Z5mc_piPfS_Pi_param_1,
	.param .u64 .ptr .align 1 _Z5mc_piPfS_Pi_param_2
)
{
	.reg .pred 	%p<2>;
	.reg .b32 	%r<6>;
	.reg .b32 	%f<5>;
	.reg .b64 	%rd<10>;

	ld.param.u64 	%rd2, [_Z5mc_piPfS_Pi_param_0];
	ld.param.u64 	%rd3, [_Z5mc_piPfS_Pi_param_1];
	ld.param.u64 	%rd1, [_Z5mc_piPfS_Pi_param_2];
	cvta.to.global.u64 	%rd4, %rd3;
	cvta.to.global.u64 	%rd5, %rd2;
	mov.u32 	%r1, %ctaid.x;
	mov.u32 	%r2, %ntid.x;
	mov.u32 	%r3, %tid.x;
	mad.lo.s32 	%r4, %r1, %r2, %r3;
	mul.wide.s32 	%rd6, %r4, 4;
	add.s64 	%rd7, %rd5, %rd6;
	ld.global.f32 	%f1, [%rd7];
	add.s64 	%rd8, %rd4, %rd6;
	ld.global.f32 	%f2, [%rd8];
	mul.f32 	%f3, %f2, %f2;
	fma.rn.f32 	%f4, %f1, %f1, %f3;
	setp.gtu.f32 	%p1, %f4, 0f3F800000;
	@%p1 bra 	$L__BB0_2;
	cvta.to.global.u64 	%rd9, %rd1;
	atom.global.add.u32 	%r5, [%rd9], 1;
$L__BB0_2:
	ret;

}


// ===== COMPILED SASS (sm_100) =====

	.target	sm_100

	.elftype	@"ET_EXEC"


//--------------------- .note.nv.tkinfo           --------------------------
	.section	.note.nv.tkinfo,"",@"SHT_NOTE"
	.sectionflags	@"SHF_NOTE_NV_TKINFO"
	.tkinfo
        /*0018*/ 	.word	0x00000002
        /*0030*/ 	.string	""
        /*0030*/ 	.string	"ptxas"
        /*0030*/ 	.string	"Cuda compilation tools, release 13.0, V13.0.88"
        /*0030*/ 	.string	"Build cuda_13.0.r13.0/compiler.36424714_0"
        /*0030*/ 	.string	"-arch sm_100 -m 64 "



//--------------------- .note.nv.cuinfo           --------------------------
	.section	.note.nv.cuinfo,"",@"SHT_NOTE"
	.sectionflags	@"SHF_NOTE_NV_CUINFO"
        /*0018*/ 	.short	0x0002
        /*001a*/ 	.short	0x0064
        /*001c*/ 	.short	0x0082
	.zero		2


//--------------------- .nv.info                  --------------------------
	.section	.nv.info,"",@"SHT_CUDA_INFO"
	.align	4


	//----- nvinfo : EIATTR_REGCOUNT
	.align		4
        /*0000*/ 	.byte	0x04, 0x2f
        /*0002*/ 	.short	(.L_10 - .L_9)
	.align		4
.L_9:
        /*0004*/ 	.word	index@(_Z5mc_piPfS_Pi)
        /*0008*/ 	.word	0x0000000a


	//----- nvinfo : EIATTR_FRAME_SIZE
	.align		4
.L_10:
        /*000c*/ 	.byte	0x04, 0x11
        /*000e*/ 	.short	(.L_12 - .L_11)
	.align		4
.L_11:
        /*0010*/ 	.word	index@(_Z5mc_piPfS_Pi)
        /*0014*/ 	.word	0x00000000


	//----- nvinfo : EIATTR_MIN_STACK_SIZE
	.align		4
.L_12:
        /*0018*/ 	.byte	0x04, 0x12
        /*001a*/ 	.short	(.L_14 - .L_13)
	.align		4
.L_13:
        /*001c*/ 	.word	index@(_Z5mc_piPfS_Pi)
        /*0020*/ 	.word	0x00000000
.L_14:


//--------------------- .nv.compat                --------------------------
	.section	.nv.compat,"",@"SHT_CUDA_COMPAT_INFO"
	.align	4
        /*0000*/ 	.byte	0x02, 0x09, 0x00, 0x00, 0x02, 0x02, 0x01, 0x00, 0x02, 0x05, 0x05, 0x00, 0x03, 0x07, 0x01, 0x01
        /*0010*/ 	.byte	0x02, 0x03, 0x00, 0x00, 0x02, 0x06, 0x01, 0x00, 0x04, 0x0b, 0x08, 0x00, 0x01, 0x00, 0x00, 0x00
        /*0020*/ 	.byte	0x00, 0x00, 0x00, 0x00


//--------------------- .nv.info._Z5mc_piPfS_Pi   --------------------------
	.section	.nv.info._Z5mc_piPfS_Pi,"",@"SHT_CUDA_INFO"
	.sectionflags	@""
	.align	4


	//----- nvinfo : EIATTR_CUDA_API_VERSION
	.align		4
        /*0000*/ 	.byte	0x04, 0x37
        /*0002*/ 	.short	(.L_16 - .L_15)
.L_15:
        /*0004*/ 	.word	0x00000082


	//----- nvinfo : EIATTR_KPARAM_INFO
	.align		4
.L_16:
        /*0008*/ 	.byte	0x04, 0x17
        /*000a*/ 	.short	(.L_18 - .L_17)
.L_17:
        /*000c*/ 	.word	0x00000000
        /*0010*/ 	.short	0x0002
        /*0012*/ 	.short	0x0010
        /*0014*/ 	.byte	0x00, 0xf5, 0x21, 0x00


	//----- nvinfo : EIATTR_KPARAM_INFO
	.align		4
.L_18:
        /*0018*/ 	.byte	0x04, 0x17
        /*001a*/ 	.short	(.L_20 - .L_19)
.L_19:
        /*001c*/ 	.word	0x00000000
        /*0020*/ 	.short	0x0001
        /*0022*/ 	.short	0x0008
        /*0024*/ 	.byte	0x00, 0xf5, 0x21, 0x00


	//----- nvinfo : EIATTR_KPARAM_INFO
	.align		4
.L_20:
        /*0028*/ 	.byte	0x04, 0x17
        /*002a*/ 	.short	(.L_22 - .L_21)
.L_21:
        /*002c*/ 	.word	0x00000000
        /*0030*/ 	.short	0x0000
        /*0032*/ 	.short	0x0000
        /*0034*/ 	.byte	0x00, 0xf5, 0x21, 0x00


	//----- nvinfo : EIATTR_SPARSE_MMA_MASK
	.align		4
.L_22:
        /*0038*/ 	.byte	0x03, 0x50
        /*003a*/ 	.short	0x0000


	//----- nvinfo : EIATTR_MAXREG_COUNT
	.align		4
        /*003c*/ 	.byte	0x03, 0x1b
        /*003e*/ 	.short	0x00ff


	//----- nvinfo : EIATTR_MERCURY_ISA_VERSION
	.align		4
        /*0040*/ 	.byte	0x03, 0x5f
        /*0042*/ 	.short	0x0101


	//----- nvinfo : EIATTR_INT_WARP_WIDE_INSTR_OFFSETS
	.align		4
        /*0044*/ 	.byte	0x04, 0x31
        /*0046*/ 	.short	(.L_24 - .L_23)


	//   ....[0]....
.L_23:
        /*0048*/ 	.word	0x00000120


	//----- nvinfo : EIATTR_VRC_CTA_INIT_COUNT
	.align		4
.L_24:
        /*004c*/ 	.byte	0x02, 0x4a
	.zero		1
	.zero		1


	//----- nvinfo : EIATTR_EXIT_INSTR_OFFSETS
	.align		4
        /*0050*/ 	.byte	0x04, 0x1c
        /*0052*/ 	.short	(.L_26 - .L_25)


	//   ....[0]....
.L_25:
        /*0054*/ 	.word	0x000000f0


	//   ....[1]....
        /*0058*/ 	.word	0x00000170


	//----- nvinfo : EIATTR_CBANK_PARAM_SIZE
	.align		4
.L_26:
        /*005c*/ 	.byte	0x03, 0x19
        /*005e*/ 	.short	0x0018


	//----- nvinfo : EIATTR_PARAM_CBANK
	.align		4
        /*0060*/ 	.byte	0x04, 0x0a
        /*0062*/ 	.short	(.L_28 - .L_27)
	.align		4
.L_27:
        /*0064*/ 	.word	index@(.nv.constant0._Z5mc_piPfS_Pi)
        /*0068*/ 	.short	0x0380
        /*006a*/ 	.short	0x0018


	//----- nvinfo : EIATTR_SW_WAR
	.align		4
.L_28:
        /*006c*/ 	.byte	0x04, 0x36
        /*006e*/ 	.short	(.L_30 - .L_29)
.L_29:
        /*0070*/ 	.word	0x00000008
.L_30:


//--------------------- .nv.callgraph             --------------------------
	.section	.nv.callgraph,"",@"SHT_CUDA_CALLGRAPH"
	.align	4
	.sectionentsize	8
	.align		4
        /*0000*/ 	.word	0x00000000
	.align		4
        /*0004*/ 	.word	0xffffffff
	.align		4
        /*0008*/ 	.word	0x00000000
	.align		4
        /*000c*/ 	.word	0xfffffffe
	.align		4
        /*0010*/ 	.word	0x00000000
	.align		4
        /*0014*/ 	.word	0xfffffffd
	.align		4
        /*0018*/ 	.word	0x00000000
	.align		4
        /*001c*/ 	.word	0xfffffffc


//--------------------- .nv.constant4             --------------------------
	.section	.nv.constant4,"a",@progbits
	.align	8
	.align		8
.nv.constant4:
        /*0000*/ 	.dword	precalc_xorwow_matrix
	.align		8
        /*0008*/ 	.dword	precalc_xorwow_offset_matrix
	.align		8
        /*0010*/ 	.dword	mrg32k3aM1
	.align		8
        /*0018*/ 	.dword	mrg32k3aM2
	.align		8
        /*0020*/ 	.dword	mrg32k3aM1SubSeq
	.align		8
        /*0028*/ 	.dword	mrg32k3aM2SubSeq
	.align		8
        /*0030*/ 	.dword	mrg32k3aM1Seq
	.align		8
        /*0038*/ 	.dword	mrg32k3aM2Seq


//--------------------- .nv.constant3             --------------------------
	.section	.nv.constant3,"a",@progbits
	.align	8
.nv.constant3:
	.type		__cr_lgamma_table,@object
	.size		__cr_lgamma_table,(.L_8 - __cr_lgamma_table)
__cr_lgamma_table:
        /*0000*/ 	.byte	0x00, 0x00, 0x00, 0x00, 0x00, 0x00, 0x00, 0x00, 0x00, 0x00, 0x00, 0x00, 0x00, 0x00, 0x00, 0x00
        /*0010*/ 	.byte	0xef, 0x39, 0xfa, 0xfe, 0x42, 0x2e, 0xe6, 0x3f, 0x02, 0x20, 0x2a, 0xfa, 0x0b, 0xab, 0xfc, 0x3f
        /*0020*/ 	.byte	0xf9, 0x2c, 0x92, 0x7c, 0xa7, 0x6c, 0x09, 0x40, 0xc9, 0x79, 0x44, 0x3c, 0x64, 0x26, 0x13, 0x40
        /*0030*/ 	.byte	0xca, 0x01, 0xcf, 0x3a, 0x27, 0x51, 0x1a, 0x40, 0x30, 0xcc, 0x2d, 0xf3, 0xe1, 0x0c, 0x21, 0x40
        /*0040*/ 	.byte	0x0d, 0xb7, 0xfc, 0x82, 0x8e, 0x35, 0x25, 0x40
.L_8:


//--------------------- .text._Z5mc_piPfS_Pi      --------------------------
	.section	.text._Z5mc_piPfS_Pi,"ax",@progbits
	.align	128
        .global         _Z5mc_piPfS_Pi
        .type           _Z5mc_piPfS_Pi,@function
        .size           _Z5mc_piPfS_Pi,(.L_x_1 - _Z5mc_piPfS_Pi)
        .other          _Z5mc_piPfS_Pi,@"STO_CUDA_ENTRY STV_DEFAULT"
_Z5mc_piPfS_Pi:
.text._Z5mc_piPfS_Pi:
[----:B------:R-:W-:Y:S01]  /*0000*/  LDC R1, c[0x0][0x37c] ;  /* 0x0000df00ff017b82 */ /* 0x000fe20000000800 */
[----:B------:R-:W0:Y:S07]  /*0010*/  S2R R0, SR_TID.X ;  /* 0x0000000000007919 */ /* 0x000e2e0000002100 */
[----:B------:R-:W0:Y:S01]  /*0020*/  S2UR UR6, SR_CTAID.X ;  /* 0x00000000000679c3 */ /* 0x000e220000002500 */
[----:B------:R-:W1:Y:S07]  /*0030*/  LDCU.64 UR4, c[0x0][0x358] ;  /* 0x00006b00ff0477ac */ /* 0x000e6e0008000a00 */
[----:B------:R-:W0:Y:S08]  /*0040*/  LDC R7, c[0x0][0x360] ;  /* 0x0000d800ff077b82 */ /* 0x000e300000000800 */
[----:B------:R-:W2:Y:S08]  /*0050*/  LDC.64 R4, c[0x0][0x388] ;  /* 0x0000e200ff047b82 */ /* 0x000eb00000000a00 */
[----:B------:R-:W3:Y:S01]  /*0060*/  LDC.64 R2, c[0x0][0x380] ;  /* 0x0000e000ff027b82 */ /* 0x000ee20000000a00 */
[----:B0-----:R-:W-:-:S04]  /*0070*/  IMAD R7, R7, UR6, R0 ;  /* 0x0000000607077c24 */ /* 0x001fc8000f8e0200 */
[----:B--2---:R-:W-:-:S06]  /*0080*/  IMAD.WIDE R4, R7, 0x4, R4 ;  /* 0x0000000407047825 */ /* 0x004fcc00078e0204 */
[----:B-1----:R-:W2:Y:S01]  /*0090*/  LDG.E R4, desc[UR4][R4.64] ;  /* 0x0000000404047981 */ /* 0x002ea2000c1e1900 */
[----:B---3--:R-:W-:-:S06]  /*00a0*/  IMAD.WIDE R2, R7, 0x4, R2 ;  /* 0x0000000407027825 */ /* 0x008fcc00078e0202 */
[----:B------:R-:W3:Y:S01]  /*00b0*/  LDG.E R2, desc[UR4][R2.64] ;  /* 0x0000000402027981 */ /* 0x000ee2000c1e1900 */
[----:B--2---:R-:W-:-:S04]  /*00c0*/  FMUL R7, R4, R4 ;  /* 0x0000000404077220 */ /* 0x004fc80000400000 */
[----:B---3--:R-:W-:-:S05]  /*00d0*/  FFMA R7, R2, R2, R7 ;  /* 0x0000000202077223 */ /* 0x008fca0000000007 */
[----:B------:R-:W-:-:S13]  /*00e0*/  FSETP.GTU.AND P0, PT, R7, 1, PT ;  /* 0x3f8000000700780b */ /* 0x000fda0003f0c000 */
[----:B------:R-:W-:Y:S05]  /*00f0*/  @P0 EXIT ;  /* 0x000000000000094d */ /* 0x000fea0003800000 */
[----:B------:R-:W0:Y:S01]  /*0100*/  S2R R0, SR_LANEID ;  /* 0x0000000000007919 */ /* 0x000e220000000000 */
[----:B------:R-:W1:Y:S01]  /*0110*/  LDC.64 R2, c[0x0][0x390] ;  /* 0x0000e400ff027b82 */ /* 0x000e620000000a00 */
[----:B------:R-:W-:Y:S02]  /*0120*/  VOTEU.ANY UR6, UPT, PT ;  /* 0x0000000000067886 */ /* 0x000fe400038e0100 */
[----:B------:R-:W-:Y:S02]  /*0130*/  UFLO.U32 UR7, UR6 ;  /* 0x00000006000772bd */ /* 0x000fe400080e0000 */
[----:B------:R-:W1:Y:S04]  /*0140*/  POPC R5, UR6 ;  /* 0x0000000600057d09 */ /* 0x000e680008000000 */
[----:B0-----:R-:W-:-:S13]  /*0150*/  ISETP.EQ.U32.AND P0, PT, R0, UR7, PT ;  /* 0x0000000700007c0c */ /* 0x001fda000bf02070 */
[----:B-1----:R-:W-:Y:S01]  /*0160*/  @P0 REDG.E.ADD.STRONG.GPU desc[UR4][R2.64], R5 ;  /* 0x000000050200098e */ /* 0x002fe2000c12e104 */
[----:B------:R-:W-:Y:S05]  /*0170*/  EXIT ;  /* 0x000000000000794d */ /* 0x000fea0003800000 */
.L_x_0:
[----:B------:R-:W-:-:S00]  /*0180*/  BRA `(.L_x_0) ;  /* 0xfffffffc00fc7947 */ /* 0x000fc0000383ffff */
[----:B------:R-:W-:-:S00]  /*0190*/  NOP ;  /* 0x0000000000007918 */ /* 0x000fc00000000000 */
        /* <DEDUP_REMOVED lines=14> */
.L_x_1:


//--------------------- .nv.global.init           --------------------------
	.section	.nv.global.init,"aw",@progbits
	.align	4
.nv.global.init:
	.type		mrg32k3aM1SubSeq,@object
	.size		mrg32k3aM1SubSeq,(mrg32k3aM2SubSeq - mrg32k3aM1SubSeq)
mrg32k3aM1SubSeq:
        /*0000*/ 	.byte	0x0b, 0xcc, 0xee, 0x04, 0x73, 0x29, 0x8b, 0x6f, 0xf6, 0x53, 0x03, 0xf6, 0x23, 0xf6, 0xea, 0xda
        /* <DEDUP_REMOVED lines=125> */
	.type		mrg32k3aM2SubSeq,@object
	.size		mrg32k3aM2SubSeq,(mrg32k3aM1 - mrg32k3aM2SubSeq)
mrg32k3aM2SubSeq:
        /* <DEDUP_REMOVED lines=126> */
	.type		mrg32k3aM1,@object
	.size		mrg32k3aM1,(mrg32k3aM1Seq - mrg32k3aM1)
mrg32k3aM1:
        /* <DEDUP_REMOVED lines=144> */
	.type		mrg32k3aM1Seq,@object
	.size		mrg32k3aM1Seq,(mrg32k3aM2 - mrg32k3aM1Seq)
mrg32k3aM1Seq:
        /* <DEDUP_REMOVED lines=144> */
	.type		mrg32k3aM2,@object
	.size		mrg32k3aM2,(mrg32k3aM2Seq - mrg32k3aM2)
mrg32k3aM2:
        /* <DEDUP_REMOVED lines=144> */
	.type		mrg32k3aM2Seq,@object
	.size		mrg32k3aM2Seq,(precalc_xorwow_matrix - mrg32k3aM2Seq)
mrg32k3aM2Seq:
        /* <DEDUP_REMOVED lines=144> */
	.type		precalc_xorwow_matrix,@object
	.size		precalc_xorwow_matrix,(precalc_xorwow_offset_matrix - precalc_xorwow_matrix)
precalc_xorwow_matrix:
        /* <DEDUP_REMOVED lines=6400> */
	.type		precalc_xorwow_offset_matrix,@object
	.size		precalc_xorwow_offset_matrix,(.L_1 - precalc_xorwow_offset_matrix)
precalc_xorwow_offset_matrix:
        /* <DEDUP_REMOVED lines=6400> */
.L_1:


//--------------------- .nv.shared.reserved.0     --------------------------
	.section	.nv.shared.reserved.0,"aw",@nobits
	.weak		__nv_reservedSMEM_offset_0_alias
	.size		__nv_reservedSMEM_offset_0_alias, 0, 64
	.other		__nv_reservedSMEM_offset_0_alias,@"STO_CUDA_RESERVED_SHARED STV_DEFAULT"
__nv_reservedSMEM_offset_0_alias:
	.zero		0
	.zero		64


//--------------------- .nv.constant0._Z5mc_piPfS_Pi --------------------------
	.section	.nv.constant0._Z5mc_piPfS_Pi,"a",@progbits
	.sectionflags	@""
	.align	4
.nv.constant0._Z5mc_piPfS_Pi:
	.zero		920


//--------------------- SYMBOLS --------------------------

	.type		.nv.reservedSmem.offset0,@object
	.size		.nv.reservedSmem.offset0,0x4
